//
// Generated by NVIDIA NVVM Compiler
//
// Compiler Build ID: CL-36424714
// Cuda compilation tools, release 13.0, V13.0.88
// Based on NVVM 20.0.0
//

.version 9.0
.target sm_100
.address_size 64

	// .globl	_Z6kernelPfi

.visible .entry _Z6kernelPfi(
	.param .u64 .ptr .align 1 _Z6kernelPfi_param_0,
	.param .u32 _Z6kernelPfi_param_1
)
{
	.reg .b32 	%r<12>;
	.reg .b32 	%f<2>;
	.reg .b64 	%rd<5>;

	ld.param.u64 	%rd1, [_Z6kernelPfi_param_0];
	cvta.to.global.u64 	%rd2, %rd1;
	mov.u32 	%r1, %ctaid.x;
	mov.u32 	%r2, %nctaid.y;
	mov.u32 	%r3, %ntid.x;
	mov.u32 	%r4, %ntid.y;
	mov.u32 	%r5, %ctaid.y;
	mov.u32 	%r6, %tid.x;
	mov.u32 	%r7, %tid.y;
	mad.lo.s32 	%r8, %r1, %r2, %r5;
	mad.lo.s32 	%r9, %r8, %r3, %r6;
	mad.lo.s32 	%r10, %r9, %r4, %r7;
	mov.u32 	%r11, %nctaid.x;
	cvt.rn.f32.u32 	%f1, %r11;
	mul.wide.s32 	%rd3, %r10, 4;
	add.s64 	%rd4, %rd2, %rd3;
	st.global.f32 	[%rd4], %f1;
	ret;

}


// ===== COMPILED SASS (sm_100) =====

	.target	sm_100

	.elftype	@"ET_EXEC"


//--------------------- .note.nv.tkinfo           --------------------------
	.section	.note.nv.tkinfo,"",@"SHT_NOTE"
	.sectionflags	@"SHF_NOTE_NV_TKINFO"
	.tkinfo
        /*0018*/ 	.word	0x00000002
        /*0030*/ 	.string	""
        /*0030*/ 	.string	"ptxas"
        /*0030*/ 	.string	"Cuda compilation tools, release 13.0, V13.0.88"
        /*0030*/ 	.string	"Build cuda_13.0.r13.0/compiler.36424714_0"
        /*0030*/ 	.string	"-arch sm_100 -m 64 "



//--------------------- .note.nv.cuinfo           --------------------------
	.section	.note.nv.cuinfo,"",@"SHT_NOTE"
	.sectionflags	@"SHF_NOTE_NV_CUINFO"
        /*0018*/ 	.short	0x0002
        /*001a*/ 	.short	0x0064
        /*001c*/ 	.short	0x0082
	.zero		2


//--------------------- .nv.info                  --------------------------
	.section	.nv.info,"",@"SHT_CUDA_INFO"
	.align	4


	//----- nvinfo : EIATTR_REGCOUNT
	.align		4
        /*0000*/ 	.byte	0x04, 0x2f
        /*0002*/ 	.short	(.L_1 - .L_0)
	.align		4
.L_0:
        /*0004*/ 	.word	index@(_Z6kernelPfi)
        /*0008*/ 	.word	0x0000000a


	//----- nvinfo : EIATTR_FRAME_SIZE
	.align		4
.L_1:
        /*000c*/ 	.byte	0x04, 0x11
        /*000e*/ 	.short	(.L_3 - .L_2)
	.align		4
.L_2:
        /*0010*/ 	.word	index@(_Z6kernelPfi)
        /*0014*/ 	.word	0x00000000


	//----- nvinfo : EIATTR_MIN_STACK_SIZE
	.align		4
.L_3:
        /*0018*/ 	.byte	0x04, 0x12
        /*001a*/ 	.short	(.L_5 - .L_4)
	.align		4
.L_4:
        /*001c*/ 	.word	index@(_Z6kernelPfi)
        /*0020*/ 	.word	0x00000000
.L_5:


//--------------------- .nv.compat                --------------------------
	.section	.nv.compat,"",@"SHT_CUDA_COMPAT_INFO"
	.align	4
        /*0000*/ 	.byte	0x02, 0x09, 0x00, 0x00, 0x02, 0x02, 0x01, 0x00, 0x02, 0x05, 0x05, 0x00, 0x03, 0x07, 0x01, 0x01
        /*0010*/ 	.byte	0x02, 0x03, 0x00, 0x00, 0x02, 0x06, 0x01, 0x00, 0x04, 0x0b, 0x08, 0x00, 0x09, 0x00, 0x00, 0x00
        /*0020*/ 	.byte	0x00, 0x00, 0x00, 0x00


//--------------------- .nv.info._Z6kernelPfi     --------------------------
	.section	.nv.info._Z6kernelPfi,"",@"SHT_CUDA_INFO"
	.sectionflags	@""
	.align	4


	//----- nvinfo : EIATTR_CUDA_API_VERSION
	.align		4
        /*0000*/ 	.byte	0x04, 0x37
        /*0002*/ 	.short	(.L_7 - .L_6)
.L_6:
        /*0004*/ 	.word	0x00000082


	//----- nvinfo : EIATTR_KPARAM_INFO
	.align		4
.L_7:
        /*0008*/ 	.byte	0x04, 0x17
        /*000a*/ 	.short	(.L_9 - .L_8)
.L_8:
        /*000c*/ 	.word	0x00000000
        /*0010*/ 	.short	0x0001
        /*0012*/ 	.short	0x0008
        /*0014*/ 	.byte	0x00, 0xf0, 0x11, 0x00


	//----- nvinfo : EIATTR_KPARAM_INFO
	.align		4
.L_9:
        /*0018*/ 	.byte	0x04, 0x17
        /*001a*/ 	.short	(.L_11 - .L_10)
.L_10:
        /*001c*/ 	.word	0x00000000
        /*0020*/ 	.short	0x0000
        /*0022*/ 	.short	0x0000
        /*0024*/ 	.byte	0x00, 0xf5, 0x21, 0x00


	//----- nvinfo : EIATTR_SPARSE_MMA_MASK
	.align		4
.L_11:
        /*0028*/ 	.byte	0x03, 0x50
        /*002a*/ 	.short	0x0000


	//----- nvinfo : EIATTR_MAXREG_COUNT
	.align		4
        /*002c*/ 	.byte	0x03, 0x1b
        /*002e*/ 	.short	0x00ff


	//----- nvinfo : EIATTR_MERCURY_ISA_VERSION
	.align		4
        /*0030*/ 	.byte	0x03, 0x5f
        /*0032*/ 	.short	0x0101


	//----- nvinfo : EIATTR_VRC_CTA_INIT_COUNT
	.align		4
        /*0034*/ 	.byte	0x02, 0x4a
	.zero		1
	.zero		1


	//----- nvinfo : EIATTR_EXIT_INSTR_OFFSETS
	.align		4
        /*0038*/ 	.byte	0x04, 0x1c
        /*003a*/ 	.short	(.L_13 - .L_12)


	//   ....[0]....
.L_12:
        /*003c*/ 	.word	0x00000110


	//----- nvinfo : EIATTR_CBANK_PARAM_SIZE
	.align		4
.L_13:
        /*0040*/ 	.byte	0x03, 0x19
        /*0042*/ 	.short	0x000c


	//----- nvinfo : EIATTR_PARAM_CBANK
	.align		4
        /*0044*/ 	.byte	0x04, 0x0a
        /*0046*/ 	.short	(.L_15 - .L_14)
	.align		4
.L_14:
        /*0048*/ 	.word	index@(.nv.constant0._Z6kernelPfi)
        /*004c*/ 	.short	0x0380
        /*004e*/ 	.short	0x000c


	//----- nvinfo : EIATTR_SW_WAR
	.align		4
.L_15:
        /*0050*/ 	.byte	0x04, 0x36
        /*0052*/ 	.short	(.L_17 - .L_16)
.L_16:
        /*0054*/ 	.word	0x00000008
.L_17:


//--------------------- .nv.callgraph             --------------------------
	.section	.nv.callgraph,"",@"SHT_CUDA_CALLGRAPH"
	.align	4
	.sectionentsize	8
	.align		4
        /*0000*/ 	.word	0x00000000
	.align		4
        /*0004*/ 	.word	0xffffffff
	.align		4
        /*0008*/ 	.word	0x00000000
	.align		4
        /*000c*/ 	.word	0xfffffffe
	.align		4
        /*0010*/ 	.word	0x00000000
	.align		4
        /*0014*/ 	.word	0xfffffffd
	.align		4
        /*0018*/ 	.word	0x00000000
	.align		4
        /*001c*/ 	.word	0xfffffffc


//--------------------- .text._Z6kernelPfi        --------------------------
	.section	.text._Z6kernelPfi,"ax",@progbits
	.align	128
        .global         _Z6kernelPfi
        .type           _Z6kernelPfi,@function
        .size           _Z6kernelPfi,(.L_x_1 - _Z6kernelPfi)
        .other          _Z6kernelPfi,@"STO_CUDA_ENTRY STV_DEFAULT"
_Z6kernelPfi:
.text._Z6kernelPfi:
[----:B------:R-:W-:Y:S01]  /*0000*/  LDC R1, c[0x0][0x37c] ;  /* 0x0000df00ff017b82 */ /* 0x000fe20000000800 */
[----:B------:R-:W0:Y:S07]  /*0010*/  S2R R5, SR_TID.X ;  /* 0x0000000000057919 */ /* 0x000e2e0000002100 */
[----:B------:R-:W-:Y:S01]  /*0020*/  S2UR UR4, SR_CTAID.X ;  /* 0x00000000000479c3 */ /* 0x000fe20000002500 */
[----:B------:R-:W1:Y:S01]  /*0030*/  LDCU UR5, c[0x0][0x374] ;  /* 0x00006e80ff0577ac */ /* 0x000e620008000800 */
[----:B------:R-:W2:Y:S06]  /*0040*/  S2R R7, SR_TID.Y ;  /* 0x0000000000077919 */ /* 0x000eac0000002200 */
[----:B------:R-:W1:Y:S08]  /*0050*/  S2UR UR6, SR_CTAID.Y ;  /* 0x00000000000679c3 */ /* 0x000e700000002600 */
[----:B------:R-:W0:Y:S01]  /*0060*/  LDC R0, c[0x0][0x360] ;  /* 0x0000d800ff007b82 */ /* 0x000e220000000800 */
[----:B------:R-:W2:Y:S01]  /*0070*/  LDCU UR8, c[0x0][0x364] ;  /* 0x00006c80ff0877ac */ /* 0x000ea20008000800 */
[----:B------:R-:W3:Y:S06]  /*0080*/  LDCU UR9, c[0x0][0x370] ;  /* 0x00006e00ff0977ac */ /* 0x000eec0008000800 */
[----:B------:R-:W4:Y:S01]  /*0090*/  LDC.64 R2, c[0x0][0x380] ;  /* 0x0000e000ff027b82 */ /* 0x000f220000000a00 */
[----:B-1----:R-:W-:Y:S01]  /*00a0*/  UIMAD UR4, UR4, UR5, UR6 ;  /* 0x00000005040472a4 */ /* 0x002fe2000f8e0206 */
[----:B------:R-:W1:Y:S05]  /*00b0*/  LDCU.64 UR6, c[0x0][0x358] ;  /* 0x00006b00ff0677ac */ /* 0x000e6a0008000a00 */
[----:B0-----:R-:W-:-:S04]  /*00c0*/  IMAD R0, R0, UR4, R5 ;  /* 0x0000000400007c24 */ /* 0x001fc8000f8e0205 */
[----:B--2---:R-:W-:-:S04]  /*00d0*/  IMAD R5, R0, UR8, R7 ;  /* 0x0000000800057c24 */ /* 0x004fc8000f8e0207 */
[----:B----4-:R-:W-:Y:S01]  /*00e0*/  IMAD.WIDE R2, R5, 0x4, R2 ;  /* 0x0000000405027825 */ /* 0x010fe200078e0202 */
[----:B---3--:R-:W-:-:S05]  /*00f0*/  I2FP.F32.U32 R5, UR9 ;  /* 0x0000000900057c45 */ /* 0x008fca0008201000 */
[----:B-1----:R-:W-:Y:S01]  /*0100*/  STG.E desc[UR6][R2.64], R5 ;  /* 0x0000000502007986 */ /* 0x002fe2000c101906 */
[----:B------:R-:W-:Y:S05]  /*0110*/  EXIT ;  /* 0x000000000000794d */ /* 0x000fea0003800000 */
.L_x_0:
[----:B------:R-:W-:-:S00]  /*0120*/  BRA `(.L_x_0) ;  /* 0xfffffffc00fc7947 */ /* 0x000fc0000383ffff */
[----:B------:R-:W-:-:S00]  /*0130*/  NOP ;  /* 0x0000000000007918 */ /* 0x000fc00000000000 */
        /* <DEDUP_REMOVED lines=12> */
.L_x_1:


//--------------------- .nv.shared.reserved.0     --------------------------
	.section	.nv.shared.reserved.0,"aw",@nobits
	.weak		__nv_reservedSMEM_offset_0_alias
	.size		__nv_reservedSMEM_offset_0_alias, 0, 64
	.other		__nv_reservedSMEM_offset_0_alias,@"STO_CUDA_RESERVED_SHARED STV_DEFAULT"
__nv_reservedSMEM_offset_0_alias:
	.zero		0
	.zero		64


//--------------------- .nv.constant0._Z6kernelPfi --------------------------
	.section	.nv.constant0._Z6kernelPfi,"a",@progbits
	.sectionflags	@""
	.align	4
.nv.constant0._Z6kernelPfi:
	.zero		908


//--------------------- SYMBOLS --------------------------

	.type		.nv.reservedSmem.offset0,@object
	.size		.nv.reservedSmem.offset0,0x4
